//
// Generated by NVIDIA NVVM Compiler
//
// Compiler Build ID: CL-36424714
// Cuda compilation tools, release 13.0, V13.0.88
// Based on NVVM 20.0.0
//

.version 9.0
.target sm_100
.address_size 64

	// .globl	_Z6squarePfi

.visible .entry _Z6squarePfi(
	.param .u64 .ptr .align 1 _Z6squarePfi_param_0,
	.param .u32 _Z6squarePfi_param_1
)
{
	.reg .pred 	%p<2>;
	.reg .b32 	%r<16>;
	.reg .b32 	%f<3>;
	.reg .b64 	%rd<5>;

	ld.param.u64 	%rd1, [_Z6squarePfi_param_0];
	ld.param.u32 	%r2, [_Z6squarePfi_param_1];
	mov.u32 	%r3, %tid.x;
	mov.u32 	%r4, %ctaid.x;
	mov.u32 	%r5, %ntid.x;
	mov.u32 	%r6, %tid.y;
	mov.u32 	%r7, %ctaid.y;
	mov.u32 	%r8, %ntid.y;
	mov.u32 	%r9, %tid.z;
	mov.u32 	%r10, %ctaid.z;
	mov.u32 	%r11, %ntid.z;
	add.s32 	%r12, %r3, %r9;
	add.s32 	%r13, %r12, %r6;
	mad.lo.s32 	%r14, %r10, %r11, %r13;
	mad.lo.s32 	%r15, %r4, %r5, %r14;
	mad.lo.s32 	%r1, %r7, %r8, %r15;
	setp.ge.s32 	%p1, %r1, %r2;
	@%p1 bra 	$L__BB0_2;
	cvta.to.global.u64 	%rd2, %rd1;
	mul.wide.s32 	%rd3, %r1, 4;
	add.s64 	%rd4, %rd2, %rd3;
	ld.global.f32 	%f1, [%rd4];
	mul.f32 	%f2, %f1, %f1;
	st.global.f32 	[%rd4], %f2;
$L__BB0_2:
	ret;

}


// ===== COMPILED SASS (sm_100) =====

	.target	sm_100

	.elftype	@"ET_EXEC"


//--------------------- .note.nv.tkinfo           --------------------------
	.section	.note.nv.tkinfo,"",@"SHT_NOTE"
	.sectionflags	@"SHF_NOTE_NV_TKINFO"
	.tkinfo
        /*0018*/ 	.word	0x00000002
        /*0030*/ 	.string	""
        /*0030*/ 	.string	"ptxas"
        /*0030*/ 	.string	"Cuda compilation tools, release 13.0, V13.0.88"
        /*0030*/ 	.string	"Build cuda_13.0.r13.0/compiler.36424714_0"
        /*0030*/ 	.string	"-arch sm_100 -m 64 "



//--------------------- .note.nv.cuinfo           --------------------------
	.section	.note.nv.cuinfo,"",@"SHT_NOTE"
	.sectionflags	@"SHF_NOTE_NV_CUINFO"
        /*0018*/ 	.short	0x0002
        /*001a*/ 	.short	0x0064
        /*001c*/ 	.short	0x0082
	.zero		2


//--------------------- .nv.info                  --------------------------
	.section	.nv.info,"",@"SHT_CUDA_INFO"
	.align	4


	//----- nvinfo : EIATTR_REGCOUNT
	.align		4
        /*0000*/ 	.byte	0x04, 0x2f
        /*0002*/ 	.short	(.L_1 - .L_0)
	.align		4
.L_0:
        /*0004*/ 	.word	index@(_Z6squarePfi)
        /*0008*/ 	.word	0x0000000c


	//----- nvinfo : EIATTR_FRAME_SIZE
	.align		4
.L_1:
        /*000c*/ 	.byte	0x04, 0x11
        /*000e*/ 	.short	(.L_3 - .L_2)
	.align		4
.L_2:
        /*0010*/ 	.word	index@(_Z6squarePfi)
        /*0014*/ 	.word	0x00000000


	//----- nvinfo : EIATTR_MIN_STACK_SIZE
	.align		4
.L_3:
        /*0018*/ 	.byte	0x04, 0x12
        /*001a*/ 	.short	(.L_5 - .L_4)
	.align		4
.L_4:
        /*001c*/ 	.word	index@(_Z6squarePfi)
        /*0020*/ 	.word	0x00000000
.L_5:


//--------------------- .nv.compat                --------------------------
	.section	.nv.compat,"",@"SHT_CUDA_COMPAT_INFO"
	.align	4
        /*0000*/ 	.byte	0x02, 0x09, 0x00, 0x00, 0x02, 0x02, 0x01, 0x00, 0x02, 0x05, 0x05, 0x00, 0x03, 0x07, 0x01, 0x01
        /*0010*/ 	.byte	0x02, 0x03, 0x00, 0x00, 0x02, 0x06, 0x01, 0x00, 0x04, 0x0b, 0x08, 0x00, 0x09, 0x00, 0x00, 0x00
        /*0020*/ 	.byte	0x00, 0x00, 0x00, 0x00


//--------------------- .nv.info._Z6squarePfi     --------------------------
	.section	.nv.info._Z6squarePfi,"",@"SHT_CUDA_INFO"
	.sectionflags	@""
	.align	4


	//----- nvinfo : EIATTR_CUDA_API_VERSION
	.align		4
        /*0000*/ 	.byte	0x04, 0x37
        /*0002*/ 	.short	(.L_7 - .L_6)
.L_6:
        /*0004*/ 	.word	0x00000082


	//----- nvinfo : EIATTR_KPARAM_INFO
	.align		4
.L_7:
        /*0008*/ 	.byte	0x04, 0x17
        /*000a*/ 	.short	(.L_9 - .L_8)
.L_8:
        /*000c*/ 	.word	0x00000000
        /*0010*/ 	.short	0x0001
        /*0012*/ 	.short	0x0008
        /*0014*/ 	.byte	0x00, 0xf0, 0x11, 0x00


	//----- nvinfo : EIATTR_KPARAM_INFO
	.align		4
.L_9:
        /*0018*/ 	.byte	0x04, 0x17
        /*001a*/ 	.short	(.L_11 - .L_10)
.L_10:
        /*001c*/ 	.word	0x00000000
        /*0020*/ 	.short	0x0000
        /*0022*/ 	.short	0x0000
        /*0024*/ 	.byte	0x00, 0xf5, 0x21, 0x00


	//----- nvinfo : EIATTR_SPARSE_MMA_MASK
	.align		4
.L_11:
        /*0028*/ 	.byte	0x03, 0x50
        /*002a*/ 	.short	0x0000


	//----- nvinfo : EIATTR_MAXREG_COUNT
	.align		4
        /*002c*/ 	.byte	0x03, 0x1b
        /*002e*/ 	.short	0x00ff


	//----- nvinfo : EIATTR_MERCURY_ISA_VERSION
	.align		4
        /*0030*/ 	.byte	0x03, 0x5f
        /*0032*/ 	.short	0x0101


	//----- nvinfo : EIATTR_VRC_CTA_INIT_COUNT
	.align		4
        /*0034*/ 	.byte	0x02, 0x4a
	.zero		1
	.zero		1


	//----- nvinfo : EIATTR_EXIT_INSTR_OFFSETS
	.align		4
        /*0038*/ 	.byte	0x04, 0x1c
        /*003a*/ 	.short	(.L_13 - .L_12)


	//   ....[0]....
.L_12:
        /*003c*/ 	.word	0x00000100


	//   ....[1]....
        /*0040*/ 	.word	0x00000170


	//----- nvinfo : EIATTR_CBANK_PARAM_SIZE
	.align		4
.L_13:
        /*0044*/ 	.byte	0x03, 0x19
        /*0046*/ 	.short	0x000c


	//----- nvinfo : EIATTR_PARAM_CBANK
	.align		4
        /*0048*/ 	.byte	0x04, 0x0a
        /*004a*/ 	.short	(.L_15 - .L_14)
	.align		4
.L_14:
        /*004c*/ 	.word	index@(.nv.constant0._Z6squarePfi)
        /*0050*/ 	.short	0x0380
        /*0052*/ 	.short	0x000c


	//----- nvinfo : EIATTR_SW_WAR
	.align		4
.L_15:
        /*0054*/ 	.byte	0x04, 0x36
        /*0056*/ 	.short	(.L_17 - .L_16)
.L_16:
        /*0058*/ 	.word	0x00000008
.L_17:


//--------------------- .nv.callgraph             --------------------------
	.section	.nv.callgraph,"",@"SHT_CUDA_CALLGRAPH"
	.align	4
	.sectionentsize	8
	.align		4
        /*0000*/ 	.word	0x00000000
	.align		4
        /*0004*/ 	.word	0xffffffff
	.align		4
        /*0008*/ 	.word	0x00000000
	.align		4
        /*000c*/ 	.word	0xfffffffe
	.align		4
        /*0010*/ 	.word	0x00000000
	.align		4
        /*0014*/ 	.word	0xfffffffd
	.align		4
        /*0018*/ 	.word	0x00000000
	.align		4
        /*001c*/ 	.word	0xfffffffc


//--------------------- .text._Z6squarePfi        --------------------------
	.section	.text._Z6squarePfi,"ax",@progbits
	.align	128
        .global         _Z6squarePfi
        .type           _Z6squarePfi,@function
        .size           _Z6squarePfi,(.L_x_1 - _Z6squarePfi)
        .other          _Z6squarePfi,@"STO_CUDA_ENTRY STV_DEFAULT"
_Z6squarePfi:
.text._Z6squarePfi:
[----:B------:R-:W-:Y:S01]  /*0000*/  LDC R1, c[0x0][0x37c] ;  /* 0x0000df00ff017b82 */ /* 0x000fe20000000800 */
[----:B------:R-:W0:Y:S07]  /*0010*/  S2R R0, SR_TID.X ;  /* 0x0000000000007919 */ /* 0x000e2e0000002100 */
[----:B------:R-:W1:Y:S01]  /*0020*/  LDC R3, c[0x0][0x360] ;  /* 0x0000d800ff037b82 */ /* 0x000e620000000800 */
[----:B------:R-:W2:Y:S01]  /*0030*/  LDCU UR7, c[0x0][0x388] ;  /* 0x00007100ff0777ac */ /* 0x000ea20008000800 */
[----:B------:R-:W0:Y:S01]  /*0040*/  S2R R5, SR_TID.Y ;  /* 0x0000000000057919 */ /* 0x000e220000002200 */
[----:B------:R-:W0:Y:S05]  /*0050*/  S2R R2, SR_TID.Z ;  /* 0x0000000000027919 */ /* 0x000e2a0000002300 */
[----:B------:R-:W3:Y:S08]  /*0060*/  LDC R7, c[0x0][0x364] ;  /* 0x0000d900ff077b82 */ /* 0x000ef00000000800 */
[----:B------:R-:W4:Y:S08]  /*0070*/  S2UR UR6, SR_CTAID.Z ;  /* 0x00000000000679c3 */ /* 0x000f300000002700 */
[----:B------:R-:W4:Y:S08]  /*0080*/  LDC R9, c[0x0][0x368] ;  /* 0x0000da00ff097b82 */ /* 0x000f300000000800 */
[----:B------:R-:W1:Y:S01]  /*0090*/  S2UR UR4, SR_CTAID.X ;  /* 0x00000000000479c3 */ /* 0x000e620000002500 */
[----:B0-----:R-:W-:-:S07]  /*00a0*/  IADD3 R0, PT, PT, R5, R0, R2 ;  /* 0x0000000005007210 */ /* 0x001fce0007ffe002 */
[----:B------:R-:W3:Y:S01]  /*00b0*/  S2UR UR5, SR_CTAID.Y ;  /* 0x00000000000579c3 */ /* 0x000ee20000002600 */
[----:B----4-:R-:W-:-:S04]  /*00c0*/  IMAD R0, R9, UR6, R0 ;  /* 0x0000000609007c24 */ /* 0x010fc8000f8e0200 */
[----:B-1----:R-:W-:-:S04]  /*00d0*/  IMAD R0, R3, UR4, R0 ;  /* 0x0000000403007c24 */ /* 0x002fc8000f8e0200 */
[----:B---3--:R-:W-:-:S05]  /*00e0*/  IMAD R5, R7, UR5, R0 ;  /* 0x0000000507057c24 */ /* 0x008fca000f8e0200 */
[----:B--2---:R-:W-:-:S13]  /*00f0*/  ISETP.GE.AND P0, PT, R5, UR7, PT ;  /* 0x0000000705007c0c */ /* 0x004fda000bf06270 */
[----:B------:R-:W-:Y:S05]  /*0100*/  @P0 EXIT ;  /* 0x000000000000094d */ /* 0x000fea0003800000 */
[----:B------:R-:W0:Y:S01]  /*0110*/  LDC.64 R2, c[0x0][0x380] ;  /* 0x0000e000ff027b82 */ /* 0x000e220000000a00 */
[----:B------:R-:W1:Y:S01]  /*0120*/  LDCU.64 UR4, c[0x0][0x358] ;  /* 0x00006b00ff0477ac */ /* 0x000e620008000a00 */
[----:B0-----:R-:W-:-:S05]  /*0130*/  IMAD.WIDE R2, R5, 0x4, R2 ;  /* 0x0000000405027825 */ /* 0x001fca00078e0202 */
[----:B-1----:R-:W2:Y:S02]  /*0140*/  LDG.E R0, desc[UR4][R2.64] ;  /* 0x0000000402007981 */ /* 0x002ea4000c1e1900 */
[----:B--2---:R-:W-:-:S05]  /*0150*/  FMUL R5, R0, R0 ;  /* 0x0000000000057220 */ /* 0x004fca0000400000 */
[----:B------:R-:W-:Y:S01]  /*0160*/  STG.E desc[UR4][R2.64], R5 ;  /* 0x0000000502007986 */ /* 0x000fe2000c101904 */
[----:B------:R-:W-:Y:S05]  /*0170*/  EXIT ;  /* 0x000000000000794d */ /* 0x000fea0003800000 */
.L_x_0:
[----:B------:R-:W-:-:S00]  /*0180*/  BRA `(.L_x_0) ;  /* 0xfffffffc00fc7947 */ /* 0x000fc0000383ffff */
[----:B------:R-:W-:-:S00]  /*0190*/  NOP ;  /* 0x0000000000007918 */ /* 0x000fc00000000000 */
        /* <DEDUP_REMOVED lines=14> */
.L_x_1:


//--------------------- .nv.shared.reserved.0     --------------------------
	.section	.nv.shared.reserved.0,"aw",@nobits
	.weak		__nv_reservedSMEM_offset_0_alias
	.size		__nv_reservedSMEM_offset_0_alias, 0, 64
	.other		__nv_reservedSMEM_offset_0_alias,@"STO_CUDA_RESERVED_SHARED STV_DEFAULT"
__nv_reservedSMEM_offset_0_alias:
	.zero		0
	.zero		64


//--------------------- .nv.constant0._Z6squarePfi --------------------------
	.section	.nv.constant0._Z6squarePfi,"a",@progbits
	.sectionflags	@""
	.align	4
.nv.constant0._Z6squarePfi:
	.zero		908


//--------------------- SYMBOLS --------------------------

	.type		.nv.reservedSmem.offset0,@object
	.size		.nv.reservedSmem.offset0,0x4
